//
// Generated by NVIDIA NVVM Compiler
//
// Compiler Build ID: CL-36424714
// Cuda compilation tools, release 13.0, V13.0.88
// Based on NVVM 20.0.0
//

.version 9.0
.target sm_100
.address_size 64

	// .globl	_Z7Kernel2iPiS_
// _ZZ7Kernel2iPiS_E7segment has been demoted

.visible .entry _Z7Kernel2iPiS_(
	.param .u32 _Z7Kernel2iPiS__param_0,
	.param .u64 .ptr .align 1 _Z7Kernel2iPiS__param_1,
	.param .u64 .ptr .align 1 _Z7Kernel2iPiS__param_2
)
{
	.reg .pred 	%p<5>;
	.reg .b32 	%r<19>;
	.reg .b64 	%rd<7>;
	// demoted variable
	.shared .align 4 .b8 _ZZ7Kernel2iPiS_E7segment[2048];
	ld.param.u64 	%rd2, [_Z7Kernel2iPiS__param_1];
	ld.param.u64 	%rd1, [_Z7Kernel2iPiS__param_2];
	cvta.to.global.u64 	%rd3, %rd2;
	mov.u32 	%r1, %tid.x;
	mov.u32 	%r6, %ctaid.x;
	mov.u32 	%r18, %ntid.x;
	mad.lo.s32 	%r7, %r6, %r18, %r1;
	mul.wide.u32 	%rd4, %r7, 4;
	add.s64 	%rd5, %rd3, %rd4;
	ld.global.u32 	%r8, [%rd5];
	shl.b32 	%r9, %r1, 2;
	mov.u32 	%r10, _ZZ7Kernel2iPiS_E7segment;
	add.s32 	%r3, %r10, %r9;
	st.shared.u32 	[%r3], %r8;
	setp.lt.u32 	%p1, %r18, 2;
	@%p1 bra 	$L__BB0_4;
$L__BB0_1:
	shr.u32 	%r5, %r18, 1;
	bar.sync 	0;
	setp.ge.u32 	%p2, %r1, %r5;
	@%p2 bra 	$L__BB0_3;
	shl.b32 	%r11, %r5, 2;
	add.s32 	%r12, %r3, %r11;
	ld.shared.u32 	%r13, [%r12];
	ld.shared.u32 	%r14, [%r3];
	add.s32 	%r15, %r14, %r13;
	st.shared.u32 	[%r3], %r15;
$L__BB0_3:
	setp.gt.u32 	%p3, %r18, 3;
	mov.u32 	%r18, %r5;
	@%p3 bra 	$L__BB0_1;
$L__BB0_4:
	setp.ne.s32 	%p4, %r1, 0;
	@%p4 bra 	$L__BB0_6;
	ld.shared.u32 	%r16, [_ZZ7Kernel2iPiS_E7segment];
	cvta.to.global.u64 	%rd6, %rd1;
	atom.global.add.u32 	%r17, [%rd6], %r16;
$L__BB0_6:
	ret;

}


// ===== COMPILED SASS (sm_100) =====

	.target	sm_100

	.elftype	@"ET_EXEC"


//--------------------- .note.nv.tkinfo           --------------------------
	.section	.note.nv.tkinfo,"",@"SHT_NOTE"
	.sectionflags	@"SHF_NOTE_NV_TKINFO"
	.tkinfo
        /*0018*/ 	.word	0x00000002
        /*0030*/ 	.string	""
        /*0030*/ 	.string	"ptxas"
        /*0030*/ 	.string	"Cuda compilation tools, release 13.0, V13.0.88"
        /*0030*/ 	.string	"Build cuda_13.0.r13.0/compiler.36424714_0"
        /*0030*/ 	.string	"-arch sm_100 -m 64 "



//--------------------- .note.nv.cuinfo           --------------------------
	.section	.note.nv.cuinfo,"",@"SHT_NOTE"
	.sectionflags	@"SHF_NOTE_NV_CUINFO"
        /*0018*/ 	.short	0x0002
        /*001a*/ 	.short	0x0064
        /*001c*/ 	.short	0x0082
	.zero		2


//--------------------- .nv.info                  --------------------------
	.section	.nv.info,"",@"SHT_CUDA_INFO"
	.align	4


	//----- nvinfo : EIATTR_REGCOUNT
	.align		4
        /*0000*/ 	.byte	0x04, 0x2f
        /*0002*/ 	.short	(.L_1 - .L_0)
	.align		4
.L_0:
        /*0004*/ 	.word	index@(_Z7Kernel2iPiS_)
        /*0008*/ 	.word	0x0000000a


	//----- nvinfo : EIATTR_FRAME_SIZE
	.align		4
.L_1:
        /*000c*/ 	.byte	0x04, 0x11
        /*000e*/ 	.short	(.L_3 - .L_2)
	.align		4
.L_2:
        /*0010*/ 	.word	index@(_Z7Kernel2iPiS_)
        /*0014*/ 	.word	0x00000000


	//----- nvinfo : EIATTR_MIN_STACK_SIZE
	.align		4
.L_3:
        /*0018*/ 	.byte	0x04, 0x12
        /*001a*/ 	.short	(.L_5 - .L_4)
	.align		4
.L_4:
        /*001c*/ 	.word	index@(_Z7Kernel2iPiS_)
        /*0020*/ 	.word	0x00000000
.L_5:


//--------------------- .nv.compat                --------------------------
	.section	.nv.compat,"",@"SHT_CUDA_COMPAT_INFO"
	.align	4
        /*0000*/ 	.byte	0x02, 0x09, 0x00, 0x00, 0x02, 0x02, 0x01, 0x00, 0x02, 0x05, 0x05, 0x00, 0x03, 0x07, 0x01, 0x01
        /*0010*/ 	.byte	0x02, 0x03, 0x00, 0x00, 0x02, 0x06, 0x01, 0x00, 0x04, 0x0b, 0x08, 0x00, 0x09, 0x00, 0x00, 0x00
        /*0020*/ 	.byte	0x00, 0x00, 0x00, 0x00


//--------------------- .nv.info._Z7Kernel2iPiS_  --------------------------
	.section	.nv.info._Z7Kernel2iPiS_,"",@"SHT_CUDA_INFO"
	.sectionflags	@""
	.align	4


	//----- nvinfo : EIATTR_CUDA_API_VERSION
	.align		4
        /*0000*/ 	.byte	0x04, 0x37
        /*0002*/ 	.short	(.L_7 - .L_6)
.L_6:
        /*0004*/ 	.word	0x00000082


	//----- nvinfo : EIATTR_KPARAM_INFO
	.align		4
.L_7:
        /*0008*/ 	.byte	0x04, 0x17
        /*000a*/ 	.short	(.L_9 - .L_8)
.L_8:
        /*000c*/ 	.word	0x00000000
        /*0010*/ 	.short	0x0002
        /*0012*/ 	.short	0x0010
        /*0014*/ 	.byte	0x00, 0xf5, 0x21, 0x00


	//----- nvinfo : EIATTR_KPARAM_INFO
	.align		4
.L_9:
        /*0018*/ 	.byte	0x04, 0x17
        /*001a*/ 	.short	(.L_11 - .L_10)
.L_10:
        /*001c*/ 	.word	0x00000000
        /*0020*/ 	.short	0x0001
        /*0022*/ 	.short	0x0008
        /*0024*/ 	.byte	0x00, 0xf5, 0x21, 0x00


	//----- nvinfo : EIATTR_KPARAM_INFO
	.align		4
.L_11:
        /*0028*/ 	.byte	0x04, 0x17
        /*002a*/ 	.short	(.L_13 - .L_12)
.L_12:
        /*002c*/ 	.word	0x00000000
        /*0030*/ 	.short	0x0000
        /*0032*/ 	.short	0x0000
        /*0034*/ 	.byte	0x00, 0xf0, 0x11, 0x00


	//----- nvinfo : EIATTR_SPARSE_MMA_MASK
	.align		4
.L_13:
        /*0038*/ 	.byte	0x03, 0x50
        /*003a*/ 	.short	0x0000


	//----- nvinfo : EIATTR_MAXREG_COUNT
	.align		4
        /*003c*/ 	.byte	0x03, 0x1b
        /*003e*/ 	.short	0x00ff


	//----- nvinfo : EIATTR_NUM_BARRIERS
	.align		4
        /*0040*/ 	.byte	0x02, 0x4c
        /*0042*/ 	.byte	0x01
	.zero		1


	//----- nvinfo : EIATTR_MERCURY_ISA_VERSION
	.align		4
        /*0044*/ 	.byte	0x03, 0x5f
        /*0046*/ 	.short	0x0101


	//----- nvinfo : EIATTR_VRC_CTA_INIT_COUNT
	.align		4
        /*0048*/ 	.byte	0x02, 0x4a
	.zero		1
	.zero		1


	//----- nvinfo : EIATTR_EXIT_INSTR_OFFSETS
	.align		4
        /*004c*/ 	.byte	0x04, 0x1c
        /*004e*/ 	.short	(.L_15 - .L_14)


	//   ....[0]....
.L_14:
        /*0050*/ 	.word	0x000001c0


	//   ....[1]....
        /*0054*/ 	.word	0x00000230


	//----- nvinfo : EIATTR_CBANK_PARAM_SIZE
	.align		4
.L_15:
        /*0058*/ 	.byte	0x03, 0x19
        /*005a*/ 	.short	0x0018


	//----- nvinfo : EIATTR_PARAM_CBANK
	.align		4
        /*005c*/ 	.byte	0x04, 0x0a
        /*005e*/ 	.short	(.L_17 - .L_16)
	.align		4
.L_16:
        /*0060*/ 	.word	index@(.nv.constant0._Z7Kernel2iPiS_)
        /*0064*/ 	.short	0x0380
        /*0066*/ 	.short	0x0018


	//----- nvinfo : EIATTR_SW_WAR
	.align		4
.L_17:
        /*0068*/ 	.byte	0x04, 0x36
        /*006a*/ 	.short	(.L_19 - .L_18)
.L_18:
        /*006c*/ 	.word	0x00000008
.L_19:


//--------------------- .nv.callgraph             --------------------------
	.section	.nv.callgraph,"",@"SHT_CUDA_CALLGRAPH"
	.align	4
	.sectionentsize	8
	.align		4
        /*0000*/ 	.word	0x00000000
	.align		4
        /*0004*/ 	.word	0xffffffff
	.align		4
        /*0008*/ 	.word	0x00000000
	.align		4
        /*000c*/ 	.word	0xfffffffe
	.align		4
        /*0010*/ 	.word	0x00000000
	.align		4
        /*0014*/ 	.word	0xfffffffd
	.align		4
        /*0018*/ 	.word	0x00000000
	.align		4
        /*001c*/ 	.word	0xfffffffc


//--------------------- .text._Z7Kernel2iPiS_     --------------------------
	.section	.text._Z7Kernel2iPiS_,"ax",@progbits
	.align	128
        .global         _Z7Kernel2iPiS_
        .type           _Z7Kernel2iPiS_,@function
        .size           _Z7Kernel2iPiS_,(.L_x_3 - _Z7Kernel2iPiS_)
        .other          _Z7Kernel2iPiS_,@"STO_CUDA_ENTRY STV_DEFAULT"
_Z7Kernel2iPiS_:
.text._Z7Kernel2iPiS_:
[----:B------:R-:W-:Y:S01]  /*0000*/  LDC R1, c[0x0][0x37c] ;  /* 0x0000df00ff017b82 */ /* 0x000fe20000000800 */
[----:B------:R-:W0:Y:S07]  /*0010*/  S2R R6, SR_TID.X ;  /* 0x0000000000067919 */ /* 0x000e2e0000002100 */
[----:B------:R-:W0:Y:S01]  /*0020*/  S2UR UR4, SR_CTAID.X ;  /* 0x00000000000479c3 */ /* 0x000e220000002500 */
[----:B------:R-:W1:Y:S07]  /*0030*/  LDCU.64 UR6, c[0x0][0x358] ;  /* 0x00006b00ff0677ac */ /* 0x000e6e0008000a00 */
[----:B------:R-:W0:Y:S08]  /*0040*/  LDC R0, c[0x0][0x360] ;  /* 0x0000d800ff007b82 */ /* 0x000e300000000800 */
[----:B------:R-:W2:Y:S01]  /*0050*/  LDC.64 R2, c[0x0][0x388] ;  /* 0x0000e200ff027b82 */ /* 0x000ea20000000a00 */
[----:B0-----:R-:W-:-:S04]  /*0060*/  IMAD R5, R0, UR4, R6 ;  /* 0x0000000400057c24 */ /* 0x001fc8000f8e0206 */
[----:B--2---:R-:W-:-:S06]  /*0070*/  IMAD.WIDE.U32 R2, R5, 0x4, R2 ;  /* 0x0000000405027825 */ /* 0x004fcc00078e0002 */
[----:B-1----:R-:W2:Y:S01]  /*0080*/  LDG.E R2, desc[UR6][R2.64] ;  /* 0x0000000602027981 */ /* 0x002ea2000c1e1900 */
[----:B------:R-:W0:Y:S01]  /*0090*/  S2UR UR5, SR_CgaCtaId ;  /* 0x00000000000579c3 */ /* 0x000e220000008800 */
[----:B------:R-:W-:Y:S01]  /*00a0*/  UMOV UR4, 0x400 ;  /* 0x0000040000047882 */ /* 0x000fe20000000000 */
[----:B------:R-:W-:Y:S02]  /*00b0*/  ISETP.GE.U32.AND P1, PT, R0, 0x2, PT ;  /* 0x000000020000780c */ /* 0x000fe40003f26070 */
[----:B------:R-:W-:Y:S01]  /*00c0*/  ISETP.NE.AND P0, PT, R6, RZ, PT ;  /* 0x000000ff0600720c */ /* 0x000fe20003f05270 */
[----:B0-----:R-:W-:-:S06]  /*00d0*/  ULEA UR4, UR5, UR4, 0x18 ;  /* 0x0000000405047291 */ /* 0x001fcc000f8ec0ff */
[----:B------:R-:W-:-:S05]  /*00e0*/  LEA R5, R6, UR4, 0x2 ;  /* 0x0000000406057c11 */ /* 0x000fca000f8e10ff */
[----:B--2---:R0:W-:Y:S01]  /*00f0*/  STS [R5], R2 ;  /* 0x0000000205007388 */ /* 0x0041e20000000800 */
[----:B------:R-:W-:Y:S05]  /*0100*/  @!P1 BRA `(.L_x_0) ;  /* 0x00000000002c9947 */ /* 0x000fea0003800000 */
.L_x_1:
[----:B------:R-:W-:Y:S01]  /*0110*/  BAR.SYNC.DEFER_BLOCKING 0x0 ;  /* 0x0000000000007b1d */ /* 0x000fe20000010000 */
[----:B------:R-:W-:-:S04]  /*0120*/  SHF.R.U32.HI R7, RZ, 0x1, R0 ;  /* 0x00000001ff077819 */ /* 0x000fc80000011600 */
[----:B------:R-:W-:-:S13]  /*0130*/  ISETP.GE.U32.AND P1, PT, R6, R7, PT ;  /* 0x000000070600720c */ /* 0x000fda0003f26070 */
[----:B0-----:R-:W-:Y:S01]  /*0140*/  @!P1 IMAD R2, R7, 0x4, R5 ;  /* 0x0000000407029824 */ /* 0x001fe200078e0205 */
[----:B------:R-:W-:Y:S05]  /*0150*/  @!P1 LDS R3, [R5] ;  /* 0x0000000005039984 */ /* 0x000fea0000000800 */
[----:B------:R-:W0:Y:S02]  /*0160*/  @!P1 LDS R2, [R2] ;  /* 0x0000000002029984 */ /* 0x000e240000000800 */
[----:B0-----:R-:W-:-:S05]  /*0170*/  @!P1 IMAD.IADD R4, R2, 0x1, R3 ;  /* 0x0000000102049824 */ /* 0x001fca00078e0203 */
[----:B------:R1:W-:Y:S01]  /*0180*/  @!P1 STS [R5], R4 ;  /* 0x0000000405009388 */ /* 0x0003e20000000800 */
[----:B------:R-:W-:Y:S01]  /*0190*/  ISETP.GT.U32.AND P1, PT, R0, 0x3, PT ;  /* 0x000000030000780c */ /* 0x000fe20003f24070 */
[----:B------:R-:W-:-:S12]  /*01a0*/  IMAD.MOV.U32 R0, RZ, RZ, R7 ;  /* 0x000000ffff007224 */ /* 0x000fd800078e0007 */
[----:B-1----:R-:W-:Y:S05]  /*01b0*/  @P1 BRA `(.L_x_1) ;  /* 0xfffffffc00d41947 */ /* 0x002fea000383ffff */
.L_x_0:
[----:B------:R-:W-:Y:S05]  /*01c0*/  @P0 EXIT ;  /* 0x000000000000094d */ /* 0x000fea0003800000 */
[----:B------:R-:W1:Y:S01]  /*01d0*/  S2UR UR5, SR_CgaCtaId ;  /* 0x00000000000579c3 */ /* 0x000e620000008800 */
[----:B------:R-:W-:-:S07]  /*01e0*/  UMOV UR4, 0x400 ;  /* 0x0000040000047882 */ /* 0x000fce0000000000 */
[----:B0-----:R-:W0:Y:S01]  /*01f0*/  LDC.64 R2, c[0x0][0x390] ;  /* 0x0000e400ff027b82 */ /* 0x001e220000000a00 */
[----:B-1----:R-:W-:-:S09]  /*0200*/  ULEA UR4, UR5, UR4, 0x18 ;  /* 0x0000000405047291 */ /* 0x002fd2000f8ec0ff */
[----:B------:R-:W0:Y:S04]  /*0210*/  LDS R5, [UR4] ;  /* 0x00000004ff057984 */ /* 0x000e280008000800 */
[----:B0-----:R-:W-:Y:S01]  /*0220*/  REDG.E.ADD.STRONG.GPU desc[UR6][R2.64], R5 ;  /* 0x000000050200798e */ /* 0x001fe2000c12e106 */
[----:B------:R-:W-:Y:S05]  /*0230*/  EXIT ;  /* 0x000000000000794d */ /* 0x000fea0003800000 */
.L_x_2:
[----:B------:R-:W-:-:S00]  /*0240*/  BRA `(.L_x_2) ;  /* 0xfffffffc00fc7947 */ /* 0x000fc0000383ffff */
[----:B------:R-:W-:-:S00]  /*0250*/  NOP ;  /* 0x0000000000007918 */ /* 0x000fc00000000000 */
        /* <DEDUP_REMOVED lines=10> */
.L_x_3:


//--------------------- .nv.shared._Z7Kernel2iPiS_ --------------------------
	.section	.nv.shared._Z7Kernel2iPiS_,"aw",@nobits
	.sectionflags	@""
	.align	4
.nv.shared._Z7Kernel2iPiS_:
	.zero		3072


//--------------------- .nv.shared.reserved.0     --------------------------
	.section	.nv.shared.reserved.0,"aw",@nobits
	.weak		__nv_reservedSMEM_offset_0_alias
	.size		__nv_reservedSMEM_offset_0_alias, 0, 64
	.other		__nv_reservedSMEM_offset_0_alias,@"STO_CUDA_RESERVED_SHARED STV_DEFAULT"
__nv_reservedSMEM_offset_0_alias:
	.zero		0
	.zero		64


//--------------------- .nv.constant0._Z7Kernel2iPiS_ --------------------------
	.section	.nv.constant0._Z7Kernel2iPiS_,"a",@progbits
	.sectionflags	@""
	.align	4
.nv.constant0._Z7Kernel2iPiS_:
	.zero		920


//--------------------- SYMBOLS --------------------------

	.type		.nv.reservedSmem.offset0,@object
	.size		.nv.reservedSmem.offset0,0x4
	.type		.nv.reservedSmem.cap,@object
	.size		.nv.reservedSmem.cap,0x4
